//
// Generated by NVIDIA NVVM Compiler
//
// Compiler Build ID: CL-36424714
// Cuda compilation tools, release 13.0, V13.0.88
// Based on NVVM 20.0.0
//

.version 9.0
.target sm_100
.address_size 64

	// .globl	_Z12reduceKernelPiS_i
// _ZZ12reduceKernelPiS_iE11shared_data has been demoted

.visible .entry _Z12reduceKernelPiS_i(
	.param .u64 .ptr .align 1 _Z12reduceKernelPiS_i_param_0,
	.param .u64 .ptr .align 1 _Z12reduceKernelPiS_i_param_1,
	.param .u32 _Z12reduceKernelPiS_i_param_2
)
{
	.reg .pred 	%p<7>;
	.reg .b32 	%r<28>;
	.reg .b64 	%rd<11>;
	// demoted variable
	.shared .align 4 .b8 _ZZ12reduceKernelPiS_iE11shared_data[4096];
	ld.param.u64 	%rd3, [_Z12reduceKernelPiS_i_param_0];
	ld.param.u64 	%rd2, [_Z12reduceKernelPiS_i_param_1];
	ld.param.u32 	%r12, [_Z12reduceKernelPiS_i_param_2];
	cvta.to.global.u64 	%rd1, %rd3;
	mov.u32 	%r1, %tid.x;
	mov.u32 	%r2, %ctaid.x;
	mov.u32 	%r27, %ntid.x;
	mul.lo.s32 	%r13, %r27, %r2;
	shl.b32 	%r14, %r13, 1;
	add.s32 	%r4, %r14, %r1;
	setp.ge.u32 	%p1, %r4, %r12;
	shl.b32 	%r15, %r1, 2;
	mov.u32 	%r16, _ZZ12reduceKernelPiS_iE11shared_data;
	add.s32 	%r5, %r16, %r15;
	@%p1 bra 	$L__BB0_4;
	mul.wide.u32 	%rd4, %r4, 4;
	add.s64 	%rd5, %rd1, %rd4;
	ld.global.u32 	%r6, [%rd5];
	add.s32 	%r7, %r4, %r27;
	setp.ge.u32 	%p2, %r7, %r12;
	mov.b32 	%r26, 0;
	@%p2 bra 	$L__BB0_3;
	mul.wide.u32 	%rd6, %r7, 4;
	add.s64 	%rd7, %rd1, %rd6;
	ld.global.u32 	%r26, [%rd7];
$L__BB0_3:
	add.s32 	%r19, %r26, %r6;
	st.shared.u32 	[%r5], %r19;
	bra.uni 	$L__BB0_5;
$L__BB0_4:
	mov.b32 	%r17, 0;
	st.shared.u32 	[%r5], %r17;
$L__BB0_5:
	bar.sync 	0;
	setp.lt.u32 	%p3, %r27, 2;
	@%p3 bra 	$L__BB0_9;
$L__BB0_6:
	shr.u32 	%r11, %r27, 1;
	setp.ge.u32 	%p4, %r1, %r11;
	@%p4 bra 	$L__BB0_8;
	shl.b32 	%r20, %r11, 2;
	add.s32 	%r21, %r5, %r20;
	ld.shared.u32 	%r22, [%r21];
	ld.shared.u32 	%r23, [%r5];
	add.s32 	%r24, %r23, %r22;
	st.shared.u32 	[%r5], %r24;
$L__BB0_8:
	bar.sync 	0;
	setp.gt.u32 	%p5, %r27, 3;
	mov.u32 	%r27, %r11;
	@%p5 bra 	$L__BB0_6;
$L__BB0_9:
	setp.ne.s32 	%p6, %r1, 0;
	@%p6 bra 	$L__BB0_11;
	ld.shared.u32 	%r25, [_ZZ12reduceKernelPiS_iE11shared_data];
	cvta.to.global.u64 	%rd8, %rd2;
	mul.wide.u32 	%rd9, %r2, 4;
	add.s64 	%rd10, %rd8, %rd9;
	st.global.u32 	[%rd10], %r25;
$L__BB0_11:
	ret;

}


// ===== COMPILED SASS (sm_100) =====

	.target	sm_100

	.elftype	@"ET_EXEC"


//--------------------- .note.nv.tkinfo           --------------------------
	.section	.note.nv.tkinfo,"",@"SHT_NOTE"
	.sectionflags	@"SHF_NOTE_NV_TKINFO"
	.tkinfo
        /*0018*/ 	.word	0x00000002
        /*0030*/ 	.string	""
        /*0030*/ 	.string	"ptxas"
        /*0030*/ 	.string	"Cuda compilation tools, release 13.0, V13.0.88"
        /*0030*/ 	.string	"Build cuda_13.0.r13.0/compiler.36424714_0"
        /*0030*/ 	.string	"-arch sm_100 -m 64 "



//--------------------- .note.nv.cuinfo           --------------------------
	.section	.note.nv.cuinfo,"",@"SHT_NOTE"
	.sectionflags	@"SHF_NOTE_NV_CUINFO"
        /*0018*/ 	.short	0x0002
        /*001a*/ 	.short	0x0064
        /*001c*/ 	.short	0x0082
	.zero		2


//--------------------- .nv.info                  --------------------------
	.section	.nv.info,"",@"SHT_CUDA_INFO"
	.align	4


	//----- nvinfo : EIATTR_REGCOUNT
	.align		4
        /*0000*/ 	.byte	0x04, 0x2f
        /*0002*/ 	.short	(.L_1 - .L_0)
	.align		4
.L_0:
        /*0004*/ 	.word	index@(_Z12reduceKernelPiS_i)
        /*0008*/ 	.word	0x00000010


	//----- nvinfo : EIATTR_FRAME_SIZE
	.align		4
.L_1:
        /*000c*/ 	.byte	0x04, 0x11
        /*000e*/ 	.short	(.L_3 - .L_2)
	.align		4
.L_2:
        /*0010*/ 	.word	index@(_Z12reduceKernelPiS_i)
        /*0014*/ 	.word	0x00000000


	//----- nvinfo : EIATTR_MIN_STACK_SIZE
	.align		4
.L_3:
        /*0018*/ 	.byte	0x04, 0x12
        /*001a*/ 	.short	(.L_5 - .L_4)
	.align		4
.L_4:
        /*001c*/ 	.word	index@(_Z12reduceKernelPiS_i)
        /*0020*/ 	.word	0x00000000
.L_5:


//--------------------- .nv.compat                --------------------------
	.section	.nv.compat,"",@"SHT_CUDA_COMPAT_INFO"
	.align	4
        /*0000*/ 	.byte	0x02, 0x09, 0x00, 0x00, 0x02, 0x02, 0x01, 0x00, 0x02, 0x05, 0x05, 0x00, 0x03, 0x07, 0x01, 0x01
        /*0010*/ 	.byte	0x02, 0x03, 0x00, 0x00, 0x02, 0x06, 0x01, 0x00, 0x04, 0x0b, 0x08, 0x00, 0x09, 0x00, 0x00, 0x00
        /*0020*/ 	.byte	0x00, 0x00, 0x00, 0x00


//--------------------- .nv.info._Z12reduceKernelPiS_i --------------------------
	.section	.nv.info._Z12reduceKernelPiS_i,"",@"SHT_CUDA_INFO"
	.sectionflags	@""
	.align	4


	//----- nvinfo : EIATTR_CUDA_API_VERSION
	.align		4
        /*0000*/ 	.byte	0x04, 0x37
        /*0002*/ 	.short	(.L_7 - .L_6)
.L_6:
        /*0004*/ 	.word	0x00000082


	//----- nvinfo : EIATTR_KPARAM_INFO
	.align		4
.L_7:
        /*0008*/ 	.byte	0x04, 0x17
        /*000a*/ 	.short	(.L_9 - .L_8)
.L_8:
        /*000c*/ 	.word	0x00000000
        /*0010*/ 	.short	0x0002
        /*0012*/ 	.short	0x0010
        /*0014*/ 	.byte	0x00, 0xf0, 0x11, 0x00


	//----- nvinfo : EIATTR_KPARAM_INFO
	.align		4
.L_9:
        /*0018*/ 	.byte	0x04, 0x17
        /*001a*/ 	.short	(.L_11 - .L_10)
.L_10:
        /*001c*/ 	.word	0x00000000
        /*0020*/ 	.short	0x0001
        /*0022*/ 	.short	0x0008
        /*0024*/ 	.byte	0x00, 0xf5, 0x21, 0x00


	//----- nvinfo : EIATTR_KPARAM_INFO
	.align		4
.L_11:
        /*0028*/ 	.byte	0x04, 0x17
        /*002a*/ 	.short	(.L_13 - .L_12)
.L_12:
        /*002c*/ 	.word	0x00000000
        /*0030*/ 	.short	0x0000
        /*0032*/ 	.short	0x0000
        /*0034*/ 	.byte	0x00, 0xf5, 0x21, 0x00


	//----- nvinfo : EIATTR_SPARSE_MMA_MASK
	.align		4
.L_13:
        /*0038*/ 	.byte	0x03, 0x50
        /*003a*/ 	.short	0x0000


	//----- nvinfo : EIATTR_MAXREG_COUNT
	.align		4
        /*003c*/ 	.byte	0x03, 0x1b
        /*003e*/ 	.short	0x00ff


	//----- nvinfo : EIATTR_NUM_BARRIERS
	.align		4
        /*0040*/ 	.byte	0x02, 0x4c
        /*0042*/ 	.byte	0x01
	.zero		1


	//----- nvinfo : EIATTR_MERCURY_ISA_VERSION
	.align		4
        /*0044*/ 	.byte	0x03, 0x5f
        /*0046*/ 	.short	0x0101


	//----- nvinfo : EIATTR_VRC_CTA_INIT_COUNT
	.align		4
        /*0048*/ 	.byte	0x02, 0x4a
	.zero		1
	.zero		1


	//----- nvinfo : EIATTR_EXIT_INSTR_OFFSETS
	.align		4
        /*004c*/ 	.byte	0x04, 0x1c
        /*004e*/ 	.short	(.L_15 - .L_14)


	//   ....[0]....
.L_14:
        /*0050*/ 	.word	0x000002c0


	//   ....[1]....
        /*0054*/ 	.word	0x00000340


	//----- nvinfo : EIATTR_CRS_STACK_SIZE
	.align		4
.L_15:
        /*0058*/ 	.byte	0x04, 0x1e
        /*005a*/ 	.short	(.L_17 - .L_16)
.L_16:
        /*005c*/ 	.word	0x00000000


	//----- nvinfo : EIATTR_CBANK_PARAM_SIZE
	.align		4
.L_17:
        /*0060*/ 	.byte	0x03, 0x19
        /*0062*/ 	.short	0x0014


	//----- nvinfo : EIATTR_PARAM_CBANK
	.align		4
        /*0064*/ 	.byte	0x04, 0x0a
        /*0066*/ 	.short	(.L_19 - .L_18)
	.align		4
.L_18:
        /*0068*/ 	.word	index@(.nv.constant0._Z12reduceKernelPiS_i)
        /*006c*/ 	.short	0x0380
        /*006e*/ 	.short	0x0014


	//----- nvinfo : EIATTR_SW_WAR
	.align		4
.L_19:
        /*0070*/ 	.byte	0x04, 0x36
        /*0072*/ 	.short	(.L_21 - .L_20)
.L_20:
        /*0074*/ 	.word	0x00000008
.L_21:


//--------------------- .nv.callgraph             --------------------------
	.section	.nv.callgraph,"",@"SHT_CUDA_CALLGRAPH"
	.align	4
	.sectionentsize	8
	.align		4
        /*0000*/ 	.word	0x00000000
	.align		4
        /*0004*/ 	.word	0xffffffff
	.align		4
        /*0008*/ 	.word	0x00000000
	.align		4
        /*000c*/ 	.word	0xfffffffe
	.align		4
        /*0010*/ 	.word	0x00000000
	.align		4
        /*0014*/ 	.word	0xfffffffd
	.align		4
        /*0018*/ 	.word	0x00000000
	.align		4
        /*001c*/ 	.word	0xfffffffc


//--------------------- .text._Z12reduceKernelPiS_i --------------------------
	.section	.text._Z12reduceKernelPiS_i,"ax",@progbits
	.align	128
        .global         _Z12reduceKernelPiS_i
        .type           _Z12reduceKernelPiS_i,@function
        .size           _Z12reduceKernelPiS_i,(.L_x_6 - _Z12reduceKernelPiS_i)
        .other          _Z12reduceKernelPiS_i,@"STO_CUDA_ENTRY STV_DEFAULT"
_Z12reduceKernelPiS_i:
.text._Z12reduceKernelPiS_i:
[----:B------:R-:W-:Y:S01]  /*0000*/  LDC R1, c[0x0][0x37c] ;  /* 0x0000df00ff017b82 */ /* 0x000fe20000000800 */
[----:B------:R-:W0:Y:S01]  /*0010*/  S2R R11, SR_CTAID.X ;  /* 0x00000000000b7919 */ /* 0x000e220000002500 */
[----:B------:R-:W1:Y:S06]  /*0020*/  LDCU UR8, c[0x0][0x360] ;  /* 0x00006c00ff0877ac */ /* 0x000e6c0008000800 */
[----:B------:R-:W2:Y:S01]  /*0030*/  S2UR UR5, SR_CgaCtaId ;  /* 0x00000000000579c3 */ /* 0x000ea20000008800 */
[----:B------:R-:W-:Y:S01]  /*0040*/  BSSY.RECONVERGENT B0, `(.L_x_0) ;  /* 0x0000018000007945 */ /* 0x000fe20003800200 */
[----:B------:R-:W3:Y:S01]  /*0050*/  S2R R9, SR_TID.X ;  /* 0x0000000000097919 */ /* 0x000ee20000002100 */
[----:B------:R-:W4:Y:S01]  /*0060*/  LDCU UR9, c[0x0][0x390] ;  /* 0x00007200ff0977ac */ /* 0x000f220008000800 */
[----:B------:R-:W-:Y:S01]  /*0070*/  UMOV UR4, 0x400 ;  /* 0x0000040000047882 */ /* 0x000fe20000000000 */
[----:B------:R-:W0:Y:S01]  /*0080*/  LDCU.64 UR6, c[0x0][0x358] ;  /* 0x00006b00ff0677ac */ /* 0x000e220008000a00 */
[----:B-1----:R-:W-:Y:S01]  /*0090*/  IMAD.U32 R6, RZ, RZ, UR8 ;  /* 0x00000008ff067e24 */ /* 0x002fe2000f8e00ff */
[----:B--2---:R-:W-:Y:S01]  /*00a0*/  ULEA UR4, UR5, UR4, 0x18 ;  /* 0x0000000405047291 */ /* 0x004fe2000f8ec0ff */
[----:B0-----:R-:W-:-:S04]  /*00b0*/  IMAD R0, R11, UR8, RZ ;  /* 0x000000080b007c24 */ /* 0x001fc8000f8e02ff */
[----:B---3--:R-:W-:Y:S01]  /*00c0*/  IMAD R3, R0, 0x2, R9 ;  /* 0x0000000200037824 */ /* 0x008fe200078e0209 */
[----:B------:R-:W-:-:S04]  /*00d0*/  LEA R0, R9, UR4, 0x2 ;  /* 0x0000000409007c11 */ /* 0x000fc8000f8e10ff */
[----:B----4-:R-:W-:-:S13]  /*00e0*/  ISETP.GE.U32.AND P0, PT, R3, UR9, PT ;  /* 0x0000000903007c0c */ /* 0x010fda000bf06070 */
[----:B------:R-:W-:Y:S05]  /*00f0*/  @P0 BRA `(.L_x_1) ;  /* 0x00000000002c0947 */ /* 0x000fea0003800000 */
[----:B------:R-:W0:Y:S01]  /*0100*/  LDC.64 R4, c[0x0][0x380] ;  /* 0x0000e000ff047b82 */ /* 0x000e220000000a00 */
[----:B------:R-:W-:Y:S01]  /*0110*/  IADD3 R13, PT, PT, R3, R6, RZ ;  /* 0x00000006030d7210 */ /* 0x000fe20007ffe0ff */
[----:B------:R-:W-:-:S03]  /*0120*/  IMAD.MOV.U32 R7, RZ, RZ, RZ ;  /* 0x000000ffff077224 */ /* 0x000fc600078e00ff */
[----:B------:R-:W-:Y:S01]  /*0130*/  ISETP.GE.U32.AND P0, PT, R13, UR9, PT ;  /* 0x000000090d007c0c */ /* 0x000fe2000bf06070 */
[----:B0-----:R-:W-:-:S12]  /*0140*/  IMAD.WIDE.U32 R2, R3, 0x4, R4 ;  /* 0x0000000403027825 */ /* 0x001fd800078e0004 */
[----:B------:R-:W-:Y:S01]  /*0150*/  @!P0 IMAD.WIDE.U32 R4, R13, 0x4, R4 ;  /* 0x000000040d048825 */ /* 0x000fe200078e0004 */
[----:B------:R-:W2:Y:S04]  /*0160*/  LDG.E R2, desc[UR6][R2.64] ;  /* 0x0000000602027981 */ /* 0x000ea8000c1e1900 */
[----:B------:R-:W2:Y:S02]  /*0170*/  @!P0 LDG.E R7, desc[UR6][R4.64] ;  /* 0x0000000604078981 */ /* 0x000ea4000c1e1900 */
[----:B--2---:R-:W-:-:S05]  /*0180*/  IMAD.IADD R7, R2, 0x1, R7 ;  /* 0x0000000102077824 */ /* 0x004fca00078e0207 */
[----:B------:R1:W-:Y:S01]  /*0190*/  STS [R0], R7 ;  /* 0x0000000700007388 */ /* 0x0003e20000000800 */
[----:B------:R-:W-:Y:S05]  /*01a0*/  BRA `(.L_x_2) ;  /* 0x0000000000047947 */ /* 0x000fea0003800000 */
.L_x_1:
[----:B------:R0:W-:Y:S02]  /*01b0*/  STS [R0], RZ ;  /* 0x000000ff00007388 */ /* 0x0001e40000000800 */
.L_x_2:
[----:B------:R-:W-:Y:S05]  /*01c0*/  BSYNC.RECONVERGENT B0 ;  /* 0x0000000000007941 */ /* 0x000fea0003800200 */
.L_x_0:
[----:B------:R-:W-:Y:S01]  /*01d0*/  BAR.SYNC.DEFER_BLOCKING 0x0 ;  /* 0x0000000000007b1d */ /* 0x000fe20000010000 */
[----:B------:R-:W-:Y:S02]  /*01e0*/  ISETP.GE.U32.AND P1, PT, R6, 0x2, PT ;  /* 0x000000020600780c */ /* 0x000fe40003f26070 */
[----:B------:R-:W-:-:S11]  /*01f0*/  ISETP.NE.AND P0, PT, R9, RZ, PT ;  /* 0x000000ff0900720c */ /* 0x000fd60003f05270 */
[----:B------:R-:W-:Y:S05]  /*0200*/  @!P1 BRA `(.L_x_3) ;  /* 0x00000000002c9947 */ /* 0x000fea0003800000 */
.L_x_4:
[----:B------:R-:W-:-:S04]  /*0210*/  SHF.R.U32.HI R4, RZ, 0x1, R6 ;  /* 0x00000001ff047819 */ /* 0x000fc80000011606 */
[----:B------:R-:W-:-:S13]  /*0220*/  ISETP.GE.U32.AND P1, PT, R9, R4, PT ;  /* 0x000000040900720c */ /* 0x000fda0003f26070 */
[----:B------:R-:W-:Y:S01]  /*0230*/  @!P1 LEA R2, R4, R0, 0x2 ;  /* 0x0000000004029211 */ /* 0x000fe200078e10ff */
[----:B------:R-:W-:Y:S05]  /*0240*/  @!P1 LDS R3, [R0] ;  /* 0x0000000000039984 */ /* 0x000fea0000000800 */
[----:B------:R-:W2:Y:S02]  /*0250*/  @!P1 LDS R2, [R2] ;  /* 0x0000000002029984 */ /* 0x000ea40000000800 */
[----:B--2---:R-:W-:-:S05]  /*0260*/  @!P1 IMAD.IADD R3, R2, 0x1, R3 ;  /* 0x0000000102039824 */ /* 0x004fca00078e0203 */
[----:B------:R2:W-:Y:S01]  /*0270*/  @!P1 STS [R0], R3 ;  /* 0x0000000300009388 */ /* 0x0005e20000000800 */
[----:B------:R-:W-:Y:S01]  /*0280*/  BAR.SYNC.DEFER_BLOCKING 0x0 ;  /* 0x0000000000007b1d */ /* 0x000fe20000010000 */
[----:B------:R-:W-:Y:S02]  /*0290*/  ISETP.GT.U32.AND P1, PT, R6, 0x3, PT ;  /* 0x000000030600780c */ /* 0x000fe40003f24070 */
[----:B------:R-:W-:-:S11]  /*02a0*/  MOV R6, R4 ;  /* 0x0000000400067202 */ /* 0x000fd60000000f00 */
[----:B--2---:R-:W-:Y:S05]  /*02b0*/  @P1 BRA `(.L_x_4) ;  /* 0xfffffffc00d41947 */ /* 0x004fea000383ffff */
.L_x_3:
[----:B------:R-:W-:Y:S05]  /*02c0*/  @P0 EXIT ;  /* 0x000000000000094d */ /* 0x000fea0003800000 */
[----:B------:R-:W2:Y:S01]  /*02d0*/  S2UR UR5, SR_CgaCtaId ;  /* 0x00000000000579c3 */ /* 0x000ea20000008800 */
[----:B------:R-:W-:-:S07]  /*02e0*/  UMOV UR4, 0x400 ;  /* 0x0000040000047882 */ /* 0x000fce0000000000 */
[----:B------:R-:W3:Y:S01]  /*02f0*/  LDC.64 R2, c[0x0][0x388] ;  /* 0x0000e200ff027b82 */ /* 0x000ee20000000a00 */
[----:B--2---:R-:W-:Y:S01]  /*0300*/  ULEA UR4, UR5, UR4, 0x18 ;  /* 0x0000000405047291 */ /* 0x004fe2000f8ec0ff */
[----:B---3--:R-:W-:-:S08]  /*0310*/  IMAD.WIDE.U32 R2, R11, 0x4, R2 ;  /* 0x000000040b027825 */ /* 0x008fd000078e0002 */
[----:B------:R-:W2:Y:S04]  /*0320*/  LDS R5, [UR4] ;  /* 0x00000004ff057984 */ /* 0x000ea80008000800 */
[----:B--2---:R-:W-:Y:S01]  /*0330*/  STG.E desc[UR6][R2.64], R5 ;  /* 0x0000000502007986 */ /* 0x004fe2000c101906 */
[----:B------:R-:W-:Y:S05]  /*0340*/  EXIT ;  /* 0x000000000000794d */ /* 0x000fea0003800000 */
.L_x_5:
[----:B------:R-:W-:-:S00]  /*0350*/  BRA `(.L_x_5) ;  /* 0xfffffffc00fc7947 */ /* 0x000fc0000383ffff */
[----:B------:R-:W-:-:S00]  /*0360*/  NOP ;  /* 0x0000000000007918 */ /* 0x000fc00000000000 */
        /* <DEDUP_REMOVED lines=9> */
.L_x_6:


//--------------------- .nv.shared._Z12reduceKernelPiS_i --------------------------
	.section	.nv.shared._Z12reduceKernelPiS_i,"aw",@nobits
	.sectionflags	@""
	.align	4
.nv.shared._Z12reduceKernelPiS_i:
	.zero		5120


//--------------------- .nv.shared.reserved.0     --------------------------
	.section	.nv.shared.reserved.0,"aw",@nobits
	.weak		__nv_reservedSMEM_offset_0_alias
	.size		__nv_reservedSMEM_offset_0_alias, 0, 64
	.other		__nv_reservedSMEM_offset_0_alias,@"STO_CUDA_RESERVED_SHARED STV_DEFAULT"
__nv_reservedSMEM_offset_0_alias:
	.zero		0
	.zero		64


//--------------------- .nv.constant0._Z12reduceKernelPiS_i --------------------------
	.section	.nv.constant0._Z12reduceKernelPiS_i,"a",@progbits
	.sectionflags	@""
	.align	4
.nv.constant0._Z12reduceKernelPiS_i:
	.zero		916


//--------------------- SYMBOLS --------------------------

	.type		.nv.reservedSmem.offset0,@object
	.size		.nv.reservedSmem.offset0,0x4
	.type		.nv.reservedSmem.cap,@object
	.size		.nv.reservedSmem.cap,0x4
